//
// Generated by NVIDIA NVVM Compiler
//
// Compiler Build ID: CL-36424714
// Cuda compilation tools, release 13.0, V13.0.88
// Based on NVVM 20.0.0
//

.version 9.0
.target sm_100
.address_size 64

	// .globl	_Z25unique_idx_calc_threadIdxPi
.extern .func  (.param .b32 func_retval0) vprintf
(
	.param .b64 vprintf_param_0,
	.param .b64 vprintf_param_1
)
;
.global .align 1 .b8 $str[29] = {116, 104, 114, 101, 97, 100, 73, 100, 120, 32, 58, 32, 37, 100, 44, 32, 118, 97, 108, 117, 101, 32, 58, 32, 37, 100, 32, 10};
.global .align 1 .b8 $str$1[56] = {98, 108, 111, 99, 107, 73, 100, 120, 46, 120, 32, 58, 32, 37, 100, 44, 32, 116, 104, 114, 101, 97, 100, 73, 100, 120, 32, 58, 32, 37, 100, 44, 32, 103, 105, 100, 32, 58, 32, 37, 100, 44, 32, 118, 97, 108, 117, 101, 32, 58, 32, 37, 100, 32, 10};
.global .align 1 .b8 $str$2[73] = {98, 108, 111, 99, 107, 73, 100, 120, 46, 120, 32, 58, 32, 37, 100, 44, 32, 98, 108, 111, 99, 107, 73, 100, 120, 46, 121, 32, 58, 32, 37, 100, 44, 32, 116, 104, 114, 101, 97, 100, 73, 100, 120, 32, 58, 32, 37, 100, 44, 32, 103, 105, 100, 32, 58, 32, 37, 100, 44, 32, 118, 97, 108, 117, 101, 32, 58, 32, 37, 100, 32, 10};

.visible .entry _Z25unique_idx_calc_threadIdxPi(
	.param .u64 .ptr .align 1 _Z25unique_idx_calc_threadIdxPi_param_0
)
{
	.local .align 8 .b8 	__local_depot0[8];
	.reg .b64 	%SP;
	.reg .b64 	%SPL;
	.reg .b32 	%r<5>;
	.reg .b64 	%rd<9>;

	mov.u64 	%SPL, __local_depot0;
	cvta.local.u64 	%SP, %SPL;
	ld.param.u64 	%rd1, [_Z25unique_idx_calc_threadIdxPi_param_0];
	cvta.to.global.u64 	%rd2, %rd1;
	add.u64 	%rd3, %SP, 0;
	add.u64 	%rd4, %SPL, 0;
	mov.u32 	%r1, %tid.x;
	mul.wide.u32 	%rd5, %r1, 4;
	add.s64 	%rd6, %rd2, %rd5;
	ld.global.u32 	%r2, [%rd6];
	st.local.v2.u32 	[%rd4], {%r1, %r2};
	mov.u64 	%rd7, $str;
	cvta.global.u64 	%rd8, %rd7;
	{ // callseq 0, 0
	.param .b64 param0;
	st.param.b64 	[param0], %rd8;
	.param .b64 param1;
	st.param.b64 	[param1], %rd3;
	.param .b32 retval0;
	call.uni (retval0), 
	vprintf, 
	(
	param0, 
	param1
	);
	ld.param.b32 	%r3, [retval0];
	} // callseq 0
	ret;

}
	// .globl	_Z15unique_gid_calcPi
.visible .entry _Z15unique_gid_calcPi(
	.param .u64 .ptr .align 1 _Z15unique_gid_calcPi_param_0
)
{
	.local .align 16 .b8 	__local_depot1[16];
	.reg .b64 	%SP;
	.reg .b64 	%SPL;
	.reg .b32 	%r<8>;
	.reg .b64 	%rd<9>;

	mov.u64 	%SPL, __local_depot1;
	cvta.local.u64 	%SP, %SPL;
	ld.param.u64 	%rd1, [_Z15unique_gid_calcPi_param_0];
	cvta.to.global.u64 	%rd2, %rd1;
	add.u64 	%rd3, %SP, 0;
	add.u64 	%rd4, %SPL, 0;
	mov.u32 	%r1, %tid.x;
	mov.u32 	%r2, %ctaid.x;
	mov.u32 	%r3, %ntid.x;
	mad.lo.s32 	%r4, %r2, %r3, %r1;
	mul.wide.u32 	%rd5, %r1, 4;
	add.s64 	%rd6, %rd2, %rd5;
	ld.global.u32 	%r5, [%rd6];
	st.local.v4.u32 	[%rd4], {%r2, %r1, %r4, %r5};
	mov.u64 	%rd7, $str$1;
	cvta.global.u64 	%rd8, %rd7;
	{ // callseq 1, 0
	.param .b64 param0;
	st.param.b64 	[param0], %rd8;
	.param .b64 param1;
	st.param.b64 	[param1], %rd3;
	.param .b32 retval0;
	call.uni (retval0), 
	vprintf, 
	(
	param0, 
	param1
	);
	ld.param.b32 	%r6, [retval0];
	} // callseq 1
	ret;

}
	// .globl	_Z18unique_gid_calc_2DPi
.visible .entry _Z18unique_gid_calc_2DPi(
	.param .u64 .ptr .align 1 _Z18unique_gid_calc_2DPi_param_0
)
{
	.local .align 8 .b8 	__local_depot2[24];
	.reg .b64 	%SP;
	.reg .b64 	%SPL;
	.reg .b32 	%r<11>;
	.reg .b64 	%rd<9>;

	mov.u64 	%SPL, __local_depot2;
	cvta.local.u64 	%SP, %SPL;
	ld.param.u64 	%rd1, [_Z18unique_gid_calc_2DPi_param_0];
	cvta.to.global.u64 	%rd2, %rd1;
	add.u64 	%rd3, %SP, 0;
	add.u64 	%rd4, %SPL, 0;
	mov.u32 	%r1, %tid.x;
	mov.u32 	%r2, %ctaid.x;
	mov.u32 	%r3, %ntid.x;
	mov.u32 	%r4, %nctaid.x;
	mov.u32 	%r5, %ctaid.y;
	mad.lo.s32 	%r6, %r5, %r4, %r2;
	mad.lo.s32 	%r7, %r6, %r3, %r1;
	mul.wide.u32 	%rd5, %r1, 4;
	add.s64 	%rd6, %rd2, %rd5;
	ld.global.u32 	%r8, [%rd6];
	st.local.v2.u32 	[%rd4], {%r2, %r5};
	st.local.v2.u32 	[%rd4+8], {%r1, %r7};
	st.local.u32 	[%rd4+16], %r8;
	mov.u64 	%rd7, $str$2;
	cvta.global.u64 	%rd8, %rd7;
	{ // callseq 2, 0
	.param .b64 param0;
	st.param.b64 	[param0], %rd8;
	.param .b64 param1;
	st.param.b64 	[param1], %rd3;
	.param .b32 retval0;
	call.uni (retval0), 
	vprintf, 
	(
	param0, 
	param1
	);
	ld.param.b32 	%r9, [retval0];
	} // callseq 2
	ret;

}


// ===== COMPILED SASS (sm_100) =====

	.target	sm_100

	.elftype	@"ET_EXEC"


//--------------------- .note.nv.tkinfo           --------------------------
	.section	.note.nv.tkinfo,"",@"SHT_NOTE"
	.sectionflags	@"SHF_NOTE_NV_TKINFO"
	.tkinfo
        /*0018*/ 	.word	0x00000002
        /*0030*/ 	.string	""
        /*0030*/ 	.string	"ptxas"
        /*0030*/ 	.string	"Cuda compilation tools, release 13.0, V13.0.88"
        /*0030*/ 	.string	"Build cuda_13.0.r13.0/compiler.36424714_0"
        /*0030*/ 	.string	"-arch sm_100 -m 64 "



//--------------------- .note.nv.cuinfo           --------------------------
	.section	.note.nv.cuinfo,"",@"SHT_NOTE"
	.sectionflags	@"SHF_NOTE_NV_CUINFO"
        /*0018*/ 	.short	0x0002
        /*001a*/ 	.short	0x0064
        /*001c*/ 	.short	0x0082
	.zero		2


//--------------------- .nv.info                  --------------------------
	.section	.nv.info,"",@"SHT_CUDA_INFO"
	.align	4


	//----- nvinfo : EIATTR_REGCOUNT
	.align		4
        /*0000*/ 	.byte	0x04, 0x2f
        /*0002*/ 	.short	(.L_4 - .L_3)
	.align		4
.L_3:
        /*0004*/ 	.word	index@(_Z25unique_idx_calc_threadIdxPi)
        /*0008*/ 	.word	0x00000018


	//----- nvinfo : EIATTR_FRAME_SIZE
	.align		4
.L_4:
        /*000c*/ 	.byte	0x04, 0x11
        /*000e*/ 	.short	(.L_6 - .L_5)
	.align		4
.L_5:
        /*0010*/ 	.word	index@(_Z25unique_idx_calc_threadIdxPi)
        /*0014*/ 	.word	0x00000008


	//----- nvinfo : EIATTR_REGCOUNT
	.align		4
.L_6:
        /*0018*/ 	.byte	0x04, 0x2f
        /*001a*/ 	.short	(.L_8 - .L_7)
	.align		4
.L_7:
        /*001c*/ 	.word	index@(_Z15unique_gid_calcPi)
        /*0020*/ 	.word	0x00000018


	//----- nvinfo : EIATTR_FRAME_SIZE
	.align		4
.L_8:
        /*0024*/ 	.byte	0x04, 0x11
        /*0026*/ 	.short	(.L_10 - .L_9)
	.align		4
.L_9:
        /*0028*/ 	.word	index@(_Z15unique_gid_calcPi)
        /*002c*/ 	.word	0x00000010


	//----- nvinfo : EIATTR_REGCOUNT
	.align		4
.L_10:
        /*0030*/ 	.byte	0x04, 0x2f
        /*0032*/ 	.short	(.L_12 - .L_11)
	.align		4
.L_11:
        /*0034*/ 	.word	index@(_Z18unique_gid_calc_2DPi)
        /*0038*/ 	.word	0x00000018


	//----- nvinfo : EIATTR_FRAME_SIZE
	.align		4
.L_12:
        /*003c*/ 	.byte	0x04, 0x11
        /*003e*/ 	.short	(.L_14 - .L_13)
	.align		4
.L_13:
        /*0040*/ 	.word	index@(_Z18unique_gid_calc_2DPi)
        /*0044*/ 	.word	0x00000018


	//----- nvinfo : EIATTR_MIN_STACK_SIZE
	.align		4
.L_14:
        /*0048*/ 	.byte	0x04, 0x12
        /*004a*/ 	.short	(.L_16 - .L_15)
	.align		4
.L_15:
        /*004c*/ 	.word	index@(_Z18unique_gid_calc_2DPi)
        /*0050*/ 	.word	0x00000018


	//----- nvinfo : EIATTR_MIN_STACK_SIZE
	.align		4
.L_16:
        /*0054*/ 	.byte	0x04, 0x12
        /*0056*/ 	.short	(.L_18 - .L_17)
	.align		4
.L_17:
        /*0058*/ 	.word	index@(_Z15unique_gid_calcPi)
        /*005c*/ 	.word	0x00000010


	//----- nvinfo : EIATTR_MIN_STACK_SIZE
	.align		4
.L_18:
        /*0060*/ 	.byte	0x04, 0x12
        /*0062*/ 	.short	(.L_20 - .L_19)
	.align		4
.L_19:
        /*0064*/ 	.word	index@(_Z25unique_idx_calc_threadIdxPi)
        /*0068*/ 	.word	0x00000008
.L_20:


//--------------------- .nv.compat                --------------------------
	.section	.nv.compat,"",@"SHT_CUDA_COMPAT_INFO"
	.align	4
        /*0000*/ 	.byte	0x02, 0x09, 0x00, 0x00, 0x02, 0x02, 0x01, 0x00, 0x02, 0x05, 0x05, 0x00, 0x03, 0x07, 0x01, 0x01
        /*0010*/ 	.byte	0x02, 0x03, 0x00, 0x00, 0x02, 0x06, 0x01, 0x00, 0x04, 0x0b, 0x08, 0x00, 0x09, 0x00, 0x00, 0x00
        /*0020*/ 	.byte	0x00, 0x00, 0x00, 0x00


//--------------------- .nv.info._Z18unique_gid_calc_2DPi --------------------------
	.section	.nv.info._Z18unique_gid_calc_2DPi,"",@"SHT_CUDA_INFO"
	.sectionflags	@""
	.align	4


	//----- nvinfo : EIATTR_CUDA_API_VERSION
	.align		4
        /*0000*/ 	.byte	0x04, 0x37
        /*0002*/ 	.short	(.L_22 - .L_21)
.L_21:
        /*0004*/ 	.word	0x00000082


	//----- nvinfo : EIATTR_KPARAM_INFO
	.align		4
.L_22:
        /*0008*/ 	.byte	0x04, 0x17
        /*000a*/ 	.short	(.L_24 - .L_23)
.L_23:
        /*000c*/ 	.word	0x00000000
        /*0010*/ 	.short	0x0000
        /*0012*/ 	.short	0x0000
        /*0014*/ 	.byte	0x00, 0xf5, 0x21, 0x00


	//----- nvinfo : EIATTR_SPARSE_MMA_MASK
	.align		4
.L_24:
        /*0018*/ 	.byte	0x03, 0x50
        /*001a*/ 	.short	0x0000


	//----- nvinfo : EIATTR_MAXREG_COUNT
	.align		4
        /*001c*/ 	.byte	0x03, 0x1b
        /*001e*/ 	.short	0x00ff


	//----- nvinfo : EIATTR_EXTERNS
	.align		4
        /*0020*/ 	.byte	0x04, 0x0f
        /*0022*/ 	.short	(.L_26 - .L_25)


	//   ....[0]....
	.align		4
.L_25:
        /*0024*/ 	.word	index@(vprintf)


	//----- nvinfo : EIATTR_MERCURY_ISA_VERSION
	.align		4
.L_26:
        /*0028*/ 	.byte	0x03, 0x5f
        /*002a*/ 	.short	0x0101


	//----- nvinfo : EIATTR_VRC_CTA_INIT_COUNT
	.align		4
        /*002c*/ 	.byte	0x02, 0x4a
	.zero		1
	.zero		1


	//----- nvinfo : EIATTR_SYSCALL_OFFSETS
	.align		4
        /*0030*/ 	.byte	0x04, 0x46
        /*0032*/ 	.short	(.L_28 - .L_27)


	//   ....[0]....
.L_27:
        /*0034*/ 	.word	0x000001a0


	//----- nvinfo : EIATTR_EXIT_INSTR_OFFSETS
	.align		4
.L_28:
        /*0038*/ 	.byte	0x04, 0x1c
        /*003a*/ 	.short	(.L_30 - .L_29)


	//   ....[0]....
.L_29:
        /*003c*/ 	.word	0x000001b0


	//----- nvinfo : EIATTR_CBANK_PARAM_SIZE
	.align		4
.L_30:
        /*0040*/ 	.byte	0x03, 0x19
        /*0042*/ 	.short	0x0008


	//----- nvinfo : EIATTR_PARAM_CBANK
	.align		4
        /*0044*/ 	.byte	0x04, 0x0a
        /*0046*/ 	.short	(.L_32 - .L_31)
	.align		4
.L_31:
        /*0048*/ 	.word	index@(.nv.constant0._Z18unique_gid_calc_2DPi)
        /*004c*/ 	.short	0x0380
        /*004e*/ 	.short	0x0008


	//----- nvinfo : EIATTR_SW_WAR
	.align		4
.L_32:
        /*0050*/ 	.byte	0x04, 0x36
        /*0052*/ 	.short	(.L_34 - .L_33)
.L_33:
        /*0054*/ 	.word	0x00000008
.L_34:


//--------------------- .nv.info._Z15unique_gid_calcPi --------------------------
	.section	.nv.info._Z15unique_gid_calcPi,"",@"SHT_CUDA_INFO"
	.sectionflags	@""
	.align	4


	//----- nvinfo : EIATTR_CUDA_API_VERSION
	.align		4
        /*0000*/ 	.byte	0x04, 0x37
        /*0002*/ 	.short	(.L_36 - .L_35)
.L_35:
        /*0004*/ 	.word	0x00000082


	//----- nvinfo : EIATTR_KPARAM_INFO
	.align		4
.L_36:
        /*0008*/ 	.byte	0x04, 0x17
        /*000a*/ 	.short	(.L_38 - .L_37)
.L_37:
        /*000c*/ 	.word	0x00000000
        /*0010*/ 	.short	0x0000
        /*0012*/ 	.short	0x0000
        /*0014*/ 	.byte	0x00, 0xf5, 0x21, 0x00


	//----- nvinfo : EIATTR_SPARSE_MMA_MASK
	.align		4
.L_38:
        /*0018*/ 	.byte	0x03, 0x50
        /*001a*/ 	.short	0x0000


	//----- nvinfo : EIATTR_MAXREG_COUNT
	.align		4
        /*001c*/ 	.byte	0x03, 0x1b
        /*001e*/ 	.short	0x00ff


	//----- nvinfo : EIATTR_EXTERNS
	.align		4
        /*0020*/ 	.byte	0x04, 0x0f
        /*0022*/ 	.short	(.L_40 - .L_39)


	//   ....[0]....
	.align		4
.L_39:
        /*0024*/ 	.word	index@(vprintf)


	//----- nvinfo : EIATTR_MERCURY_ISA_VERSION
	.align		4
.L_40:
        /*0028*/ 	.byte	0x03, 0x5f
        /*002a*/ 	.short	0x0101


	//----- nvinfo : EIATTR_VRC_CTA_INIT_COUNT
	.align		4
        /*002c*/ 	.byte	0x02, 0x4a
	.zero		1
	.zero		1


	//----- nvinfo : EIATTR_SYSCALL_OFFSETS
	.align		4
        /*0030*/ 	.byte	0x04, 0x46
        /*0032*/ 	.short	(.L_42 - .L_41)


	//   ....[0]....
.L_41:
        /*0034*/ 	.word	0x00000150


	//----- nvinfo : EIATTR_EXIT_INSTR_OFFSETS
	.align		4
.L_42:
        /*0038*/ 	.byte	0x04, 0x1c
        /*003a*/ 	.short	(.L_44 - .L_43)


	//   ....[0]....
.L_43:
        /*003c*/ 	.word	0x00000160


	//----- nvinfo : EIATTR_CBANK_PARAM_SIZE
	.align		4
.L_44:
        /*0040*/ 	.byte	0x03, 0x19
        /*0042*/ 	.short	0x0008


	//----- nvinfo : EIATTR_PARAM_CBANK
	.align		4
        /*0044*/ 	.byte	0x04, 0x0a
        /*0046*/ 	.short	(.L_46 - .L_45)
	.align		4
.L_45:
        /*0048*/ 	.word	index@(.nv.constant0._Z15unique_gid_calcPi)
        /*004c*/ 	.short	0x0380
        /*004e*/ 	.short	0x0008


	//----- nvinfo : EIATTR_SW_WAR
	.align		4
.L_46:
        /*0050*/ 	.byte	0x04, 0x36
        /*0052*/ 	.short	(.L_48 - .L_47)
.L_47:
        /*0054*/ 	.word	0x00000008
.L_48:


//--------------------- .nv.info._Z25unique_idx_calc_threadIdxPi --------------------------
	.section	.nv.info._Z25unique_idx_calc_threadIdxPi,"",@"SHT_CUDA_INFO"
	.sectionflags	@""
	.align	4


	//----- nvinfo : EIATTR_CUDA_API_VERSION
	.align		4
        /*0000*/ 	.byte	0x04, 0x37
        /*0002*/ 	.short	(.L_50 - .L_49)
.L_49:
        /*0004*/ 	.word	0x00000082


	//----- nvinfo : EIATTR_KPARAM_INFO
	.align		4
.L_50:
        /*0008*/ 	.byte	0x04, 0x17
        /*000a*/ 	.short	(.L_52 - .L_51)
.L_51:
        /*000c*/ 	.word	0x00000000
        /*0010*/ 	.short	0x0000
        /*0012*/ 	.short	0x0000
        /*0014*/ 	.byte	0x00, 0xf5, 0x21, 0x00


	//----- nvinfo : EIATTR_SPARSE_MMA_MASK
	.align		4
.L_52:
        /*0018*/ 	.byte	0x03, 0x50
        /*001a*/ 	.short	0x0000


	//----- nvinfo : EIATTR_MAXREG_COUNT
	.align		4
        /*001c*/ 	.byte	0x03, 0x1b
        /*001e*/ 	.short	0x00ff


	//----- nvinfo : EIATTR_EXTERNS
	.align		4
        /*0020*/ 	.byte	0x04, 0x0f
        /*0022*/ 	.short	(.L_54 - .L_53)


	//   ....[0]....
	.align		4
.L_53:
        /*0024*/ 	.word	index@(vprintf)


	//----- nvinfo : EIATTR_MERCURY_ISA_VERSION
	.align		4
.L_54:
        /*0028*/ 	.byte	0x03, 0x5f
        /*002a*/ 	.short	0x0101


	//----- nvinfo : EIATTR_VRC_CTA_INIT_COUNT
	.align		4
        /*002c*/ 	.byte	0x02, 0x4a
	.zero		1
	.zero		1


	//----- nvinfo : EIATTR_SYSCALL_OFFSETS
	.align		4
        /*0030*/ 	.byte	0x04, 0x46
        /*0032*/ 	.short	(.L_56 - .L_55)


	//   ....[0]....
.L_55:
        /*0034*/ 	.word	0x00000120


	//----- nvinfo : EIATTR_EXIT_INSTR_OFFSETS
	.align		4
.L_56:
        /*0038*/ 	.byte	0x04, 0x1c
        /*003a*/ 	.short	(.L_58 - .L_57)


	//   ....[0]....
.L_57:
        /*003c*/ 	.word	0x00000130


	//----- nvinfo : EIATTR_CBANK_PARAM_SIZE
	.align		4
.L_58:
        /*0040*/ 	.byte	0x03, 0x19
        /*0042*/ 	.short	0x0008


	//----- nvinfo : EIATTR_PARAM_CBANK
	.align		4
        /*0044*/ 	.byte	0x04, 0x0a
        /*0046*/ 	.short	(.L_60 - .L_59)
	.align		4
.L_59:
        /*0048*/ 	.word	index@(.nv.constant0._Z25unique_idx_calc_threadIdxPi)
        /*004c*/ 	.short	0x0380
        /*004e*/ 	.short	0x0008


	//----- nvinfo : EIATTR_SW_WAR
	.align		4
.L_60:
        /*0050*/ 	.byte	0x04, 0x36
        /*0052*/ 	.short	(.L_62 - .L_61)
.L_61:
        /*0054*/ 	.word	0x00000008
.L_62:


//--------------------- .nv.callgraph             --------------------------
	.section	.nv.callgraph,"",@"SHT_CUDA_CALLGRAPH"
	.align	4
	.sectionentsize	8
	.align		4
        /*0000*/ 	.word	0x00000000
	.align		4
        /*0004*/ 	.word	0xffffffff
	.align		4
        /*0008*/ 	.word	index@(_Z18unique_gid_calc_2DPi)
	.align		4
        /*000c*/ 	.word	index@(vprintf)
	.align		4
        /*0010*/ 	.word	index@(_Z15unique_gid_calcPi)
	.align		4
        /*0014*/ 	.word	index@(vprintf)
	.align		4
        /*0018*/ 	.word	index@(_Z25unique_idx_calc_threadIdxPi)
	.align		4
        /*001c*/ 	.word	index@(vprintf)
	.align		4
        /*0020*/ 	.word	0x00000000
	.align		4
        /*0024*/ 	.word	0xfffffffe
	.align		4
        /*0028*/ 	.word	0x00000000
	.align		4
        /*002c*/ 	.word	0xfffffffd
	.align		4
        /*0030*/ 	.word	0x00000000
	.align		4
        /*0034*/ 	.word	0xfffffffc


//--------------------- .nv.constant4             --------------------------
	.section	.nv.constant4,"a",@progbits
	.align	8
	.align		8
.nv.constant4:
        /*0000*/ 	.dword	vprintf
	.align		8
        /*0008*/ 	.dword	$str
	.align		8
        /*0010*/ 	.dword	$str$1
	.align		8
        /*0018*/ 	.dword	$str$2


//--------------------- .text._Z18unique_gid_calc_2DPi --------------------------
	.section	.text._Z18unique_gid_calc_2DPi,"ax",@progbits
	.align	128
        .global         _Z18unique_gid_calc_2DPi
        .type           _Z18unique_gid_calc_2DPi,@function
        .size           _Z18unique_gid_calc_2DPi,(.L_x_6 - _Z18unique_gid_calc_2DPi)
        .other          _Z18unique_gid_calc_2DPi,@"STO_CUDA_ENTRY STV_DEFAULT"
_Z18unique_gid_calc_2DPi:
.text._Z18unique_gid_calc_2DPi:
[----:B------:R-:W0:Y:S01]  /*0000*/  LDC R1, c[0x0][0x37c] ;  /* 0x0000df00ff017b82 */ /* 0x000e220000000800 */
[----:B------:R-:W1:Y:S07]  /*0010*/  S2R R8, SR_TID.X ;  /* 0x0000000000087919 */ /* 0x000e6e0000002100 */
[----:B------:R-:W1:Y:S01]  /*0020*/  LDC.64 R4, c[0x0][0x380] ;  /* 0x0000e000ff047b82 */ /* 0x000e620000000a00 */
[----:B------:R-:W2:Y:S01]  /*0030*/  LDCU.64 UR4, c[0x0][0x358] ;  /* 0x00006b00ff0477ac */ /* 0x000ea20008000a00 */
[----:B0-----:R-:W-:-:S02]  /*0040*/  VIADD R1, R1, 0xffffffe8 ;  /* 0xffffffe801017836 */ /* 0x001fc40000000000 */
[----:B-1----:R-:W-:-:S05]  /*0050*/  IMAD.WIDE.U32 R4, R8, 0x4, R4 ;  /* 0x0000000408047825 */ /* 0x002fca00078e0004 */
[----:B--2---:R0:W2:Y:S01]  /*0060*/  LDG.E R0, desc[UR4][R4.64] ;  /* 0x0000000404007981 */ /* 0x0040a2000c1e1900 */
[----:B------:R-:W1:Y:S01]  /*0070*/  LDCU UR5, c[0x0][0x2fc] ;  /* 0x00005f80ff0577ac */ /* 0x000e620008000800 */
[----:B------:R-:W-:Y:S01]  /*0080*/  MOV R2, 0x0 ;  /* 0x0000000000027802 */ /* 0x000fe20000000f00 */
[----:B------:R-:W3:Y:S01]  /*0090*/  S2R R10, SR_CTAID.X ;  /* 0x00000000000a7919 */ /* 0x000ee20000002500 */
[----:B------:R-:W4:Y:S01]  /*00a0*/  LDCU UR6, c[0x0][0x360] ;  /* 0x00006c00ff0677ac */ /* 0x000f220008000800 */
[----:B------:R-:W3:Y:S01]  /*00b0*/  S2R R11, SR_CTAID.Y ;  /* 0x00000000000b7919 */ /* 0x000ee20000002600 */
[----:B------:R-:W3:Y:S02]  /*00c0*/  LDCU UR4, c[0x0][0x370] ;  /* 0x00006e00ff0477ac */ /* 0x000ee40008000800 */
[----:B------:R-:W0:Y:S01]  /*00d0*/  LDC.64 R2, c[0x4][R2] ;  /* 0x0100000002027b82 */ /* 0x000e220000000a00 */
[----:B---3--:R-:W-:Y:S01]  /*00e0*/  IMAD R9, R11, UR4, R10 ;  /* 0x000000040b097c24 */ /* 0x008fe2000f8e020a */
[----:B------:R-:W3:Y:S01]  /*00f0*/  LDCU UR4, c[0x0][0x2f8] ;  /* 0x00005f00ff0477ac */ /* 0x000ee20008000800 */
[----:B------:R0:W-:Y:S02]  /*0100*/  STL.64 [R1], R10 ;  /* 0x0000000a01007387 */ /* 0x0001e40000100a00 */
[----:B----4-:R-:W-:Y:S01]  /*0110*/  IMAD R9, R9, UR6, R8 ;  /* 0x0000000609097c24 */ /* 0x010fe2000f8e0208 */
[----:B------:R-:W0:Y:S04]  /*0120*/  LDCU.64 UR6, c[0x4][0x18] ;  /* 0x01000300ff0677ac */ /* 0x000e280008000a00 */
[----:B------:R4:W-:Y:S01]  /*0130*/  STL.64 [R1+0x8], R8 ;  /* 0x0000080801007387 */ /* 0x0009e20000100a00 */
[----:B---3--:R-:W-:Y:S01]  /*0140*/  IADD3 R6, P0, PT, R1, UR4, RZ ;  /* 0x0000000401067c10 */ /* 0x008fe2000ff1e0ff */
[----:B0-----:R-:W-:Y:S01]  /*0150*/  IMAD.U32 R4, RZ, RZ, UR6 ;  /* 0x00000006ff047e24 */ /* 0x001fe2000f8e00ff */
[----:B------:R-:W-:-:S02]  /*0160*/  MOV R5, UR7 ;  /* 0x0000000700057c02 */ /* 0x000fc40008000f00 */
[----:B-1----:R-:W-:Y:S01]  /*0170*/  IADD3.X R7, PT, PT, RZ, UR5, RZ, P0, !PT ;  /* 0x00000005ff077c10 */ /* 0x002fe200087fe4ff */
[----:B--2---:R4:W-:Y:S08]  /*0180*/  STL [R1+0x10], R0 ;  /* 0x0000100001007387 */ /* 0x0049f00000100800 */
[----:B------:R-:W-:-:S07]  /*0190*/  LEPC R20, `(.L_x_0) ;  /* 0x000000001014794e */ /* 0x000fce0000000000 */
[----:B----4-:R-:W-:Y:S05]  /*01a0*/  CALL.ABS.NOINC R2 ;  /* 0x0000000002007343 */ /* 0x010fea0003c00000 */
.L_x_0:
[----:B------:R-:W-:Y:S05]  /*01b0*/  EXIT ;  /* 0x000000000000794d */ /* 0x000fea0003800000 */
.L_x_1:
[----:B------:R-:W-:-:S00]  /*01c0*/  BRA `(.L_x_1) ;  /* 0xfffffffc00fc7947 */ /* 0x000fc0000383ffff */
[----:B------:R-:W-:-:S00]  /*01d0*/  NOP ;  /* 0x0000000000007918 */ /* 0x000fc00000000000 */
        /* <DEDUP_REMOVED lines=10> */
.L_x_6:


//--------------------- .text._Z15unique_gid_calcPi --------------------------
	.section	.text._Z15unique_gid_calcPi,"ax",@progbits
	.align	128
        .global         _Z15unique_gid_calcPi
        .type           _Z15unique_gid_calcPi,@function
        .size           _Z15unique_gid_calcPi,(.L_x_7 - _Z15unique_gid_calcPi)
        .other          _Z15unique_gid_calcPi,@"STO_CUDA_ENTRY STV_DEFAULT"
_Z15unique_gid_calcPi:
.text._Z15unique_gid_calcPi:
[----:B------:R-:W0:Y:S01]  /*0000*/  LDC R1, c[0x0][0x37c] ;  /* 0x0000df00ff017b82 */ /* 0x000e220000000800 */
[----:B------:R-:W1:Y:S07]  /*0010*/  S2R R13, SR_TID.X ;  /* 0x00000000000d7919 */ /* 0x000e6e0000002100 */
[----:B------:R-:W1:Y:S01]  /*0020*/  LDC.64 R2, c[0x0][0x380] ;  /* 0x0000e000ff027b82 */ /* 0x000e620000000a00 */
[----:B------:R-:W2:Y:S01]  /*0030*/  LDCU.64 UR4, c[0x0][0x358] ;  /* 0x00006b00ff0477ac */ /* 0x000ea20008000a00 */
[----:B0-----:R-:W-:-:S02]  /*0040*/  VIADD R1, R1, 0xfffffff0 ;  /* 0xfffffff001017836 */ /* 0x001fc40000000000 */
[----:B-1----:R-:W-:-:S05]  /*0050*/  IMAD.WIDE.U32 R2, R13, 0x4, R2 ;  /* 0x000000040d027825 */ /* 0x002fca00078e0002 */
[----:B--2---:R-:W2:Y:S01]  /*0060*/  LDG.E R15, desc[UR4][R2.64] ;  /* 0x00000004020f7981 */ /* 0x004ea2000c1e1900 */
[----:B------:R-:W0:Y:S01]  /*0070*/  LDCU UR5, c[0x0][0x2fc] ;  /* 0x00005f80ff0577ac */ /* 0x000e220008000800 */
[----:B------:R-:W-:Y:S01]  /*0080*/  MOV R0, 0x0 ;  /* 0x0000000000007802 */ /* 0x000fe20000000f00 */
[----:B------:R-:W1:Y:S01]  /*0090*/  S2R R12, SR_CTAID.X ;  /* 0x00000000000c7919 */ /* 0x000e620000002500 */
[----:B------:R-:W1:Y:S02]  /*00a0*/  LDCU UR6, c[0x0][0x360] ;  /* 0x00006c00ff0677ac */ /* 0x000e640008000800 */
[----:B------:R3:W4:Y:S01]  /*00b0*/  LDC.64 R8, c[0x4][R0] ;  /* 0x0100000000087b82 */ /* 0x0007220000000a00 */
[----:B------:R-:W5:Y:S02]  /*00c0*/  LDCU UR4, c[0x0][0x2f8] ;  /* 0x00005f00ff0477ac */ /* 0x000f640008000800 */
[----:B-----5:R-:W-:-:S04]  /*00d0*/  IADD3 R6, P0, PT, R1, UR4, RZ ;  /* 0x0000000401067c10 */ /* 0x020fc8000ff1e0ff */
[----:B0-----:R-:W-:Y:S01]  /*00e0*/  IADD3.X R7, PT, PT, RZ, UR5, RZ, P0, !PT ;  /* 0x00000005ff077c10 */ /* 0x001fe200087fe4ff */
[----:B-1----:R-:W-:Y:S01]  /*00f0*/  IMAD R14, R12, UR6, R13 ;  /* 0x000000060c0e7c24 */ /* 0x002fe2000f8e020d */
[----:B------:R-:W0:Y:S02]  /*0100*/  LDCU.64 UR6, c[0x4][0x10] ;  /* 0x01000200ff0677ac */ /* 0x000e240008000a00 */
[----:B0-----:R-:W-:Y:S01]  /*0110*/  IMAD.U32 R4, RZ, RZ, UR6 ;  /* 0x00000006ff047e24 */ /* 0x001fe2000f8e00ff */
[----:B------:R-:W-:Y:S01]  /*0120*/  MOV R5, UR7 ;  /* 0x0000000700057c02 */ /* 0x000fe20008000f00 */
[----:B--2-4-:R3:W-:Y:S06]  /*0130*/  STL.128 [R1], R12 ;  /* 0x0000000c01007387 */ /* 0x0147ec0000100c00 */
[----:B------:R-:W-:-:S07]  /*0140*/  LEPC R20, `(.L_x_2) ;  /* 0x000000001014794e */ /* 0x000fce0000000000 */
[----:B---3--:R-:W-:Y:S05]  /*0150*/  CALL.ABS.NOINC R8 ;  /* 0x0000000008007343 */ /* 0x008fea0003c00000 */
.L_x_2:
[----:B------:R-:W-:Y:S05]  /*0160*/  EXIT ;  /* 0x000000000000794d */ /* 0x000fea0003800000 */
.L_x_3:
        /* <DEDUP_REMOVED lines=9> */
.L_x_7:


//--------------------- .text._Z25unique_idx_calc_threadIdxPi --------------------------
	.section	.text._Z25unique_idx_calc_threadIdxPi,"ax",@progbits
	.align	128
        .global         _Z25unique_idx_calc_threadIdxPi
        .type           _Z25unique_idx_calc_threadIdxPi,@function
        .size           _Z25unique_idx_calc_threadIdxPi,(.L_x_8 - _Z25unique_idx_calc_threadIdxPi)
        .other          _Z25unique_idx_calc_threadIdxPi,@"STO_CUDA_ENTRY STV_DEFAULT"
_Z25unique_idx_calc_threadIdxPi:
.text._Z25unique_idx_calc_threadIdxPi:
[----:B------:R-:W0:Y:S01]  /*0000*/  LDC R1, c[0x0][0x37c] ;  /* 0x0000df00ff017b82 */ /* 0x000e220000000800 */
[----:B------:R-:W1:Y:S07]  /*0010*/  S2R R10, SR_TID.X ;  /* 0x00000000000a7919 */ /* 0x000e6e0000002100 */
[----:B------:R-:W1:Y:S01]  /*0020*/  LDC.64 R2, c[0x0][0x380] ;  /* 0x0000e000ff027b82 */ /* 0x000e620000000a00 */
[----:B------:R-:W2:Y:S01]  /*0030*/  LDCU.64 UR4, c[0x0][0x358] ;  /* 0x00006b00ff0477ac */ /* 0x000ea20008000a00 */
[----:B0-----:R-:W-:Y:S01]  /*0040*/  VIADD R1, R1, 0xfffffff8 ;  /* 0xfffffff801017836 */ /* 0x001fe20000000000 */
[----:B------:R-:W0:Y:S01]  /*0050*/  LDCU.64 UR6, c[0x4][0x8] ;  /* 0x01000100ff0677ac */ /* 0x000e220008000a00 */
[----:B-1----:R-:W-:-:S05]  /*0060*/  IMAD.WIDE.U32 R2, R10, 0x4, R2 ;  /* 0x000000040a027825 */ /* 0x002fca00078e0002 */
[----:B--2---:R-:W2:Y:S01]  /*0070*/  LDG.E R11, desc[UR4][R2.64] ;  /* 0x00000004020b7981 */ /* 0x004ea2000c1e1900 */
[----:B------:R-:W-:Y:S01]  /*0080*/  MOV R0, 0x0 ;  /* 0x0000000000007802 */ /* 0x000fe20000000f00 */
[----:B------:R-:W1:Y:S01]  /*0090*/  LDCU UR4, c[0x0][0x2f8] ;  /* 0x00005f00ff0477ac */ /* 0x000e620008000800 */
[----:B0-----:R-:W-:Y:S01]  /*00a0*/  IMAD.U32 R4, RZ, RZ, UR6 ;  /* 0x00000006ff047e24 */ /* 0x001fe2000f8e00ff */
[----:B------:R-:W-:Y:S01]  /*00b0*/  MOV R5, UR7 ;  /* 0x0000000700057c02 */ /* 0x000fe20008000f00 */
[----:B------:R0:W3:Y:S01]  /*00c0*/  LDC.64 R8, c[0x4][R0] ;  /* 0x0100000000087b82 */ /* 0x0000e20000000a00 */
[----:B------:R-:W4:Y:S01]  /*00d0*/  LDCU UR5, c[0x0][0x2fc] ;  /* 0x00005f80ff0577ac */ /* 0x000f220008000800 */
[----:B-1----:R-:W-:-:S05]  /*00e0*/  IADD3 R6, P0, PT, R1, UR4, RZ ;  /* 0x0000000401067c10 */ /* 0x002fca000ff1e0ff */
[----:B----4-:R-:W-:Y:S01]  /*00f0*/  IMAD.X R7, RZ, RZ, UR5, P0 ;  /* 0x00000005ff077e24 */ /* 0x010fe200080e06ff */
[----:B--23--:R0:W-:Y:S07]  /*0100*/  STL.64 [R1], R10 ;  /* 0x0000000a01007387 */ /* 0x00c1ee0000100a00 */
[----:B------:R-:W-:-:S07]  /*0110*/  LEPC R20, `(.L_x_4) ;  /* 0x000000001014794e */ /* 0x000fce0000000000 */
[----:B0-----:R-:W-:Y:S05]  /*0120*/  CALL.ABS.NOINC R8 ;  /* 0x0000000008007343 */ /* 0x001fea0003c00000 */
.L_x_4:
[----:B------:R-:W-:Y:S05]  /*0130*/  EXIT ;  /* 0x000000000000794d */ /* 0x000fea0003800000 */
.L_x_5:
        /* <DEDUP_REMOVED lines=12> */
.L_x_8:


//--------------------- .nv.global.init           --------------------------
	.section	.nv.global.init,"aw",@progbits
.nv.global.init:
	.type		$str,@object
	.size		$str,($str$1 - $str)
$str:
        /*0000*/ 	.byte	0x74, 0x68, 0x72, 0x65, 0x61, 0x64, 0x49, 0x64, 0x78, 0x20, 0x3a, 0x20, 0x25, 0x64, 0x2c, 0x20
        /*0010*/ 	.byte	0x76, 0x61, 0x6c, 0x75, 0x65, 0x20, 0x3a, 0x20, 0x25, 0x64, 0x20, 0x0a, 0x00
	.type		$str$1,@object
	.size		$str$1,($str$2 - $str$1)
$str$1:
        /*001d*/ 	.byte	0x62, 0x6c, 0x6f, 0x63, 0x6b, 0x49, 0x64, 0x78, 0x2e, 0x78, 0x20, 0x3a, 0x20, 0x25, 0x64, 0x2c
        /*002d*/ 	.byte	0x20, 0x74, 0x68, 0x72, 0x65, 0x61, 0x64, 0x49, 0x64, 0x78, 0x20, 0x3a, 0x20, 0x25, 0x64, 0x2c
        /*003d*/ 	.byte	0x20, 0x67, 0x69, 0x64, 0x20, 0x3a, 0x20, 0x25, 0x64, 0x2c, 0x20, 0x76, 0x61, 0x6c, 0x75, 0x65
        /*004d*/ 	.byte	0x20, 0x3a, 0x20, 0x25, 0x64, 0x20, 0x0a, 0x00
	.type		$str$2,@object
	.size		$str$2,(.L_2 - $str$2)
$str$2:
        /*0055*/ 	.byte	0x62, 0x6c, 0x6f, 0x63, 0x6b, 0x49, 0x64, 0x78, 0x2e, 0x78, 0x20, 0x3a, 0x20, 0x25, 0x64, 0x2c
        /*0065*/ 	.byte	0x20, 0x62, 0x6c, 0x6f, 0x63, 0x6b, 0x49, 0x64, 0x78, 0x2e, 0x79, 0x20, 0x3a, 0x20, 0x25, 0x64
        /*0075*/ 	.byte	0x2c, 0x20, 0x74, 0x68, 0x72, 0x65, 0x61, 0x64, 0x49, 0x64, 0x78, 0x20, 0x3a, 0x20, 0x25, 0x64
        /*0085*/ 	.byte	0x2c, 0x20, 0x67, 0x69, 0x64, 0x20, 0x3a, 0x20, 0x25, 0x64, 0x2c, 0x20, 0x76, 0x61, 0x6c, 0x75
        /*0095*/ 	.byte	0x65, 0x20, 0x3a, 0x20, 0x25, 0x64, 0x20, 0x0a, 0x00
.L_2:


//--------------------- .nv.shared.reserved.0     --------------------------
	.section	.nv.shared.reserved.0,"aw",@nobits
	.weak		__nv_reservedSMEM_offset_0_alias
	.size		__nv_reservedSMEM_offset_0_alias, 0, 64
	.other		__nv_reservedSMEM_offset_0_alias,@"STO_CUDA_RESERVED_SHARED STV_DEFAULT"
__nv_reservedSMEM_offset_0_alias:
	.zero		0
	.zero		64


//--------------------- .nv.constant0._Z18unique_gid_calc_2DPi --------------------------
	.section	.nv.constant0._Z18unique_gid_calc_2DPi,"a",@progbits
	.sectionflags	@""
	.align	4
.nv.constant0._Z18unique_gid_calc_2DPi:
	.zero		904


//--------------------- .nv.constant0._Z15unique_gid_calcPi --------------------------
	.section	.nv.constant0._Z15unique_gid_calcPi,"a",@progbits
	.sectionflags	@""
	.align	4
.nv.constant0._Z15unique_gid_calcPi:
	.zero		904


//--------------------- .nv.constant0._Z25unique_idx_calc_threadIdxPi --------------------------
	.section	.nv.constant0._Z25unique_idx_calc_threadIdxPi,"a",@progbits
	.sectionflags	@""
	.align	4
.nv.constant0._Z25unique_idx_calc_threadIdxPi:
	.zero		904


//--------------------- SYMBOLS --------------------------

	.type		.nv.reservedSmem.offset0,@object
	.size		.nv.reservedSmem.offset0,0x4
	.type		vprintf,@function
